//
// Generated by NVIDIA NVVM Compiler
//
// Compiler Build ID: CL-36424714
// Cuda compilation tools, release 13.0, V13.0.88
// Based on NVVM 20.0.0
//

.version 9.0
.target sm_100
.address_size 64

	// .globl	execute_task

.visible .entry execute_task(
	.param .u32 execute_task_param_0,
	.param .u32 execute_task_param_1,
	.param .u32 execute_task_param_2,
	.param .u32 execute_task_param_3,
	.param .u64 .ptr .align 1 execute_task_param_4
)
{
	.reg .pred 	%p<9>;
	.reg .b32 	%r<13>;
	.reg .b64 	%rd<7>;

	ld.param.u32 	%r8, [execute_task_param_0];
	ld.param.u32 	%r5, [execute_task_param_1];
	ld.param.u32 	%r6, [execute_task_param_2];
	ld.param.u32 	%r7, [execute_task_param_3];
	ld.param.u64 	%rd3, [execute_task_param_4];
	mov.u32 	%r9, %ctaid.x;
	mov.u32 	%r10, %ntid.x;
	mov.u32 	%r11, %tid.x;
	mad.lo.s32 	%r1, %r9, %r10, %r11;
	setp.ge.u32 	%p1, %r1, %r8;
	@%p1 bra 	$L__BB0_4;
	xor.b32  	%r2, %r6, %r1;
	setp.le.u32 	%p2, %r2, %r1;
	@%p2 bra 	$L__BB0_4;
	cvta.to.global.u64 	%rd4, %rd3;
	mul.wide.u32 	%rd5, %r1, 4;
	add.s64 	%rd1, %rd4, %rd5;
	ld.global.u32 	%r3, [%rd1];
	mul.wide.u32 	%rd6, %r2, 4;
	add.s64 	%rd2, %rd4, %rd6;
	ld.global.u32 	%r4, [%rd2];
	and.b32  	%r12, %r5, %r1;
	setp.eq.s32 	%p3, %r12, 0;
	setp.gt.u32 	%p4, %r3, %r4;
	setp.eq.s32 	%p5, %r7, 1;
	xor.pred  	%p6, %p3, %p5;
	xor.pred  	%p7, %p6, %p4;
	not.pred 	%p8, %p7;
	@%p8 bra 	$L__BB0_4;
	st.global.u32 	[%rd1], %r4;
	st.global.u32 	[%rd2], %r3;
$L__BB0_4:
	ret;

}
	// .globl	bitonic_sort_stage
.visible .entry bitonic_sort_stage(
	.param .u32 bitonic_sort_stage_param_0,
	.param .u32 bitonic_sort_stage_param_1,
	.param .u32 bitonic_sort_stage_param_2,
	.param .u32 bitonic_sort_stage_param_3,
	.param .u64 .ptr .align 1 bitonic_sort_stage_param_4
)
{
	.reg .pred 	%p<9>;
	.reg .b32 	%r<13>;
	.reg .b64 	%rd<7>;

	ld.param.u32 	%r8, [bitonic_sort_stage_param_0];
	ld.param.u32 	%r5, [bitonic_sort_stage_param_1];
	ld.param.u32 	%r6, [bitonic_sort_stage_param_2];
	ld.param.u32 	%r7, [bitonic_sort_stage_param_3];
	ld.param.u64 	%rd3, [bitonic_sort_stage_param_4];
	mov.u32 	%r9, %ctaid.x;
	mov.u32 	%r10, %ntid.x;
	mov.u32 	%r11, %tid.x;
	mad.lo.s32 	%r1, %r9, %r10, %r11;
	setp.ge.u32 	%p1, %r1, %r8;
	@%p1 bra 	$L__BB1_4;
	xor.b32  	%r2, %r6, %r1;
	setp.le.u32 	%p2, %r2, %r1;
	@%p2 bra 	$L__BB1_4;
	cvta.to.global.u64 	%rd4, %rd3;
	mul.wide.u32 	%rd5, %r1, 4;
	add.s64 	%rd1, %rd4, %rd5;
	ld.global.u32 	%r3, [%rd1];
	mul.wide.u32 	%rd6, %r2, 4;
	add.s64 	%rd2, %rd4, %rd6;
	ld.global.u32 	%r4, [%rd2];
	and.b32  	%r12, %r5, %r1;
	setp.eq.s32 	%p3, %r12, 0;
	setp.gt.u32 	%p4, %r3, %r4;
	setp.eq.s32 	%p5, %r7, 1;
	xor.pred  	%p6, %p3, %p5;
	xor.pred  	%p7, %p6, %p4;
	not.pred 	%p8, %p7;
	@%p8 bra 	$L__BB1_4;
	st.global.u32 	[%rd1], %r4;
	st.global.u32 	[%rd2], %r3;
$L__BB1_4:
	ret;

}


// ===== COMPILED SASS (sm_100) =====

	.target	sm_100

	.elftype	@"ET_EXEC"


//--------------------- .note.nv.tkinfo           --------------------------
	.section	.note.nv.tkinfo,"",@"SHT_NOTE"
	.sectionflags	@"SHF_NOTE_NV_TKINFO"
	.tkinfo
        /*0018*/ 	.word	0x00000002
        /*0030*/ 	.string	""
        /*0030*/ 	.string	"ptxas"
        /*0030*/ 	.string	"Cuda compilation tools, release 13.0, V13.0.88"
        /*0030*/ 	.string	"Build cuda_13.0.r13.0/compiler.36424714_0"
        /*0030*/ 	.string	"-arch sm_100 -m 64 "



//--------------------- .note.nv.cuinfo           --------------------------
	.section	.note.nv.cuinfo,"",@"SHT_NOTE"
	.sectionflags	@"SHF_NOTE_NV_CUINFO"
        /*0018*/ 	.short	0x0002
        /*001a*/ 	.short	0x0064
        /*001c*/ 	.short	0x0082
	.zero		2


//--------------------- .nv.info                  --------------------------
	.section	.nv.info,"",@"SHT_CUDA_INFO"
	.align	4


	//----- nvinfo : EIATTR_REGCOUNT
	.align		4
        /*0000*/ 	.byte	0x04, 0x2f
        /*0002*/ 	.short	(.L_1 - .L_0)
	.align		4
.L_0:
        /*0004*/ 	.word	index@(execute_task)
        /*0008*/ 	.word	0x0000000c


	//----- nvinfo : EIATTR_FRAME_SIZE
	.align		4
.L_1:
        /*000c*/ 	.byte	0x04, 0x11
        /*000e*/ 	.short	(.L_3 - .L_2)
	.align		4
.L_2:
        /*0010*/ 	.word	index@(execute_task)
        /*0014*/ 	.word	0x00000000


	//----- nvinfo : EIATTR_REGCOUNT
	.align		4
.L_3:
        /*0018*/ 	.byte	0x04, 0x2f
        /*001a*/ 	.short	(.L_5 - .L_4)
	.align		4
.L_4:
        /*001c*/ 	.word	index@(bitonic_sort_stage)
        /*0020*/ 	.word	0x0000000c


	//----- nvinfo : EIATTR_FRAME_SIZE
	.align		4
.L_5:
        /*0024*/ 	.byte	0x04, 0x11
        /*0026*/ 	.short	(.L_7 - .L_6)
	.align		4
.L_6:
        /*0028*/ 	.word	index@(bitonic_sort_stage)
        /*002c*/ 	.word	0x00000000


	//----- nvinfo : EIATTR_MIN_STACK_SIZE
	.align		4
.L_7:
        /*0030*/ 	.byte	0x04, 0x12
        /*0032*/ 	.short	(.L_9 - .L_8)
	.align		4
.L_8:
        /*0034*/ 	.word	index@(bitonic_sort_stage)
        /*0038*/ 	.word	0x00000000


	//----- nvinfo : EIATTR_MIN_STACK_SIZE
	.align		4
.L_9:
        /*003c*/ 	.byte	0x04, 0x12
        /*003e*/ 	.short	(.L_11 - .L_10)
	.align		4
.L_10:
        /*0040*/ 	.word	index@(execute_task)
        /*0044*/ 	.word	0x00000000
.L_11:


//--------------------- .nv.compat                --------------------------
	.section	.nv.compat,"",@"SHT_CUDA_COMPAT_INFO"
	.align	4
        /*0000*/ 	.byte	0x02, 0x09, 0x00, 0x00, 0x02, 0x02, 0x01, 0x00, 0x02, 0x05, 0x05, 0x00, 0x03, 0x07, 0x01, 0x01
        /*0010*/ 	.byte	0x02, 0x03, 0x00, 0x00, 0x02, 0x06, 0x01, 0x00, 0x04, 0x0b, 0x08, 0x00, 0x09, 0x00, 0x00, 0x00
        /*0020*/ 	.byte	0x00, 0x00, 0x00, 0x00


//--------------------- .nv.info.bitonic_sort_stage --------------------------
	.section	.nv.info.bitonic_sort_stage,"",@"SHT_CUDA_INFO"
	.sectionflags	@""
	.align	4


	//----- nvinfo : EIATTR_CUDA_API_VERSION
	.align		4
        /*0000*/ 	.byte	0x04, 0x37
        /*0002*/ 	.short	(.L_13 - .L_12)
.L_12:
        /*0004*/ 	.word	0x00000082


	//----- nvinfo : EIATTR_KPARAM_INFO
	.align		4
.L_13:
        /*0008*/ 	.byte	0x04, 0x17
        /*000a*/ 	.short	(.L_15 - .L_14)
.L_14:
        /*000c*/ 	.word	0x00000000
        /*0010*/ 	.short	0x0004
        /*0012*/ 	.short	0x0010
        /*0014*/ 	.byte	0x00, 0xf5, 0x21, 0x00


	//----- nvinfo : EIATTR_KPARAM_INFO
	.align		4
.L_15:
        /*0018*/ 	.byte	0x04, 0x17
        /*001a*/ 	.short	(.L_17 - .L_16)
.L_16:
        /*001c*/ 	.word	0x00000000
        /*0020*/ 	.short	0x0003
        /*0022*/ 	.short	0x000c
        /*0024*/ 	.byte	0x00, 0xf0, 0x11, 0x00


	//----- nvinfo : EIATTR_KPARAM_INFO
	.align		4
.L_17:
        /*0028*/ 	.byte	0x04, 0x17
        /*002a*/ 	.short	(.L_19 - .L_18)
.L_18:
        /*002c*/ 	.word	0x00000000
        /*0030*/ 	.short	0x0002
        /*0032*/ 	.short	0x0008
        /*0034*/ 	.byte	0x00, 0xf0, 0x11, 0x00


	//----- nvinfo : EIATTR_KPARAM_INFO
	.align		4
.L_19:
        /*0038*/ 	.byte	0x04, 0x17
        /*003a*/ 	.short	(.L_21 - .L_20)
.L_20:
        /*003c*/ 	.word	0x00000000
        /*0040*/ 	.short	0x0001
        /*0042*/ 	.short	0x0004
        /*0044*/ 	.byte	0x00, 0xf0, 0x11, 0x00


	//----- nvinfo : EIATTR_KPARAM_INFO
	.align		4
.L_21:
        /*0048*/ 	.byte	0x04, 0x17
        /*004a*/ 	.short	(.L_23 - .L_22)
.L_22:
        /*004c*/ 	.word	0x00000000
        /*0050*/ 	.short	0x0000
        /*0052*/ 	.short	0x0000
        /*0054*/ 	.byte	0x00, 0xf0, 0x11, 0x00


	//----- nvinfo : EIATTR_SPARSE_MMA_MASK
	.align		4
.L_23:
        /*0058*/ 	.byte	0x03, 0x50
        /*005a*/ 	.short	0x0000


	//----- nvinfo : EIATTR_MAXREG_COUNT
	.align		4
        /*005c*/ 	.byte	0x03, 0x1b
        /*005e*/ 	.short	0x00ff


	//----- nvinfo : EIATTR_MERCURY_ISA_VERSION
	.align		4
        /*0060*/ 	.byte	0x03, 0x5f
        /*0062*/ 	.short	0x0101


	//----- nvinfo : EIATTR_VRC_CTA_INIT_COUNT
	.align		4
        /*0064*/ 	.byte	0x02, 0x4a
	.zero		1
	.zero		1


	//----- nvinfo : EIATTR_EXIT_INSTR_OFFSETS
	.align		4
        /*0068*/ 	.byte	0x04, 0x1c
        /*006a*/ 	.short	(.L_25 - .L_24)


	//   ....[0]....
.L_24:
        /*006c*/ 	.word	0x00000070


	//   ....[1]....
        /*0070*/ 	.word	0x000000b0


	//   ....[2]....
        /*0074*/ 	.word	0x00000170


	//   ....[3]....
        /*0078*/ 	.word	0x000001a0


	//----- nvinfo : EIATTR_CBANK_PARAM_SIZE
	.align		4
.L_25:
        /*007c*/ 	.byte	0x03, 0x19
        /*007e*/ 	.short	0x0018


	//----- nvinfo : EIATTR_PARAM_CBANK
	.align		4
        /*0080*/ 	.byte	0x04, 0x0a
        /*0082*/ 	.short	(.L_27 - .L_26)
	.align		4
.L_26:
        /*0084*/ 	.word	index@(.nv.constant0.bitonic_sort_stage)
        /*0088*/ 	.short	0x0380
        /*008a*/ 	.short	0x0018


	//----- nvinfo : EIATTR_SW_WAR
	.align		4
.L_27:
        /*008c*/ 	.byte	0x04, 0x36
        /*008e*/ 	.short	(.L_29 - .L_28)
.L_28:
        /*0090*/ 	.word	0x00000008
.L_29:


//--------------------- .nv.info.execute_task     --------------------------
	.section	.nv.info.execute_task,"",@"SHT_CUDA_INFO"
	.sectionflags	@""
	.align	4


	//----- nvinfo : EIATTR_CUDA_API_VERSION
	.align		4
        /*0000*/ 	.byte	0x04, 0x37
        /*0002*/ 	.short	(.L_31 - .L_30)
.L_30:
        /*0004*/ 	.word	0x00000082


	//----- nvinfo : EIATTR_KPARAM_INFO
	.align		4
.L_31:
        /*0008*/ 	.byte	0x04, 0x17
        /*000a*/ 	.short	(.L_33 - .L_32)
.L_32:
        /*000c*/ 	.word	0x00000000
        /*0010*/ 	.short	0x0004
        /*0012*/ 	.short	0x0010
        /*0014*/ 	.byte	0x00, 0xf5, 0x21, 0x00


	//----- nvinfo : EIATTR_KPARAM_INFO
	.align		4
.L_33:
        /*0018*/ 	.byte	0x04, 0x17
        /*001a*/ 	.short	(.L_35 - .L_34)
.L_34:
        /*001c*/ 	.word	0x00000000
        /*0020*/ 	.short	0x0003
        /*0022*/ 	.short	0x000c
        /*0024*/ 	.byte	0x00, 0xf0, 0x11, 0x00


	//----- nvinfo : EIATTR_KPARAM_INFO
	.align		4
.L_35:
        /*0028*/ 	.byte	0x04, 0x17
        /*002a*/ 	.short	(.L_37 - .L_36)
.L_36:
        /*002c*/ 	.word	0x00000000
        /*0030*/ 	.short	0x0002
        /*0032*/ 	.short	0x0008
        /*0034*/ 	.byte	0x00, 0xf0, 0x11, 0x00


	//----- nvinfo : EIATTR_KPARAM_INFO
	.align		4
.L_37:
        /*0038*/ 	.byte	0x04, 0x17
        /*003a*/ 	.short	(.L_39 - .L_38)
.L_38:
        /*003c*/ 	.word	0x00000000
        /*0040*/ 	.short	0x0001
        /*0042*/ 	.short	0x0004
        /*0044*/ 	.byte	0x00, 0xf0, 0x11, 0x00


	//----- nvinfo : EIATTR_KPARAM_INFO
	.align		4
.L_39:
        /*0048*/ 	.byte	0x04, 0x17
        /*004a*/ 	.short	(.L_41 - .L_40)
.L_40:
        /*004c*/ 	.word	0x00000000
        /*0050*/ 	.short	0x0000
        /*0052*/ 	.short	0x0000
        /*0054*/ 	.byte	0x00, 0xf0, 0x11, 0x00


	//----- nvinfo : EIATTR_SPARSE_MMA_MASK
	.align		4
.L_41:
        /*0058*/ 	.byte	0x03, 0x50
        /*005a*/ 	.short	0x0000


	//----- nvinfo : EIATTR_MAXREG_COUNT
	.align		4
        /*005c*/ 	.byte	0x03, 0x1b
        /*005e*/ 	.short	0x00ff


	//----- nvinfo : EIATTR_MERCURY_ISA_VERSION
	.align		4
        /*0060*/ 	.byte	0x03, 0x5f
        /*0062*/ 	.short	0x0101


	//----- nvinfo : EIATTR_VRC_CTA_INIT_COUNT
	.align		4
        /*0064*/ 	.byte	0x02, 0x4a
	.zero		1
	.zero		1


	//----- nvinfo : EIATTR_EXIT_INSTR_OFFSETS
	.align		4
        /*0068*/ 	.byte	0x04, 0x1c
        /*006a*/ 	.short	(.L_43 - .L_42)


	//   ....[0]....
.L_42:
        /*006c*/ 	.word	0x00000070


	//   ....[1]....
        /*0070*/ 	.word	0x000000b0


	//   ....[2]....
        /*0074*/ 	.word	0x00000170


	//   ....[3]....
        /*0078*/ 	.word	0x000001a0


	//----- nvinfo : EIATTR_CBANK_PARAM_SIZE
	.align		4
.L_43:
        /*007c*/ 	.byte	0x03, 0x19
        /*007e*/ 	.short	0x0018


	//----- nvinfo : EIATTR_PARAM_CBANK
	.align		4
        /*0080*/ 	.byte	0x04, 0x0a
        /*0082*/ 	.short	(.L_45 - .L_44)
	.align		4
.L_44:
        /*0084*/ 	.word	index@(.nv.constant0.execute_task)
        /*0088*/ 	.short	0x0380
        /*008a*/ 	.short	0x0018


	//----- nvinfo : EIATTR_SW_WAR
	.align		4
.L_45:
        /*008c*/ 	.byte	0x04, 0x36
        /*008e*/ 	.short	(.L_47 - .L_46)
.L_46:
        /*0090*/ 	.word	0x00000008
.L_47:


//--------------------- .nv.callgraph             --------------------------
	.section	.nv.callgraph,"",@"SHT_CUDA_CALLGRAPH"
	.align	4
	.sectionentsize	8
	.align		4
        /*0000*/ 	.word	0x00000000
	.align		4
        /*0004*/ 	.word	0xffffffff
	.align		4
        /*0008*/ 	.word	0x00000000
	.align		4
        /*000c*/ 	.word	0xfffffffe
	.align		4
        /*0010*/ 	.word	0x00000000
	.align		4
        /*0014*/ 	.word	0xfffffffd
	.align		4
        /*0018*/ 	.word	0x00000000
	.align		4
        /*001c*/ 	.word	0xfffffffc


//--------------------- .text.bitonic_sort_stage  --------------------------
	.section	.text.bitonic_sort_stage,"ax",@progbits
	.align	128
        .global         bitonic_sort_stage
        .type           bitonic_sort_stage,@function
        .size           bitonic_sort_stage,(.L_x_2 - bitonic_sort_stage)
        .other          bitonic_sort_stage,@"STO_CUDA_ENTRY STV_DEFAULT"
bitonic_sort_stage:
.text.bitonic_sort_stage:
[----:B------:R-:W-:Y:S01]  /*0000*/  LDC R1, c[0x0][0x37c] ;  /* 0x0000df00ff017b82 */ /* 0x000fe20000000800 */
[----:B------:R-:W0:Y:S07]  /*0010*/  S2R R0, SR_TID.X ;  /* 0x0000000000007919 */ /* 0x000e2e0000002100 */
[----:B------:R-:W0:Y:S01]  /*0020*/  S2UR UR4, SR_CTAID.X ;  /* 0x00000000000479c3 */ /* 0x000e220000002500 */
[----:B------:R-:W1:Y:S07]  /*0030*/  LDCU UR5, c[0x0][0x380] ;  /* 0x00007000ff0577ac */ /* 0x000e6e0008000800 */
[----:B------:R-:W0:Y:S02]  /*0040*/  LDC R7, c[0x0][0x360] ;  /* 0x0000d800ff077b82 */ /* 0x000e240000000800 */
[----:B0-----:R-:W-:-:S05]  /*0050*/  IMAD R7, R7, UR4, R0 ;  /* 0x0000000407077c24 */ /* 0x001fca000f8e0200 */
[----:B-1----:R-:W-:-:S13]  /*0060*/  ISETP.GE.U32.AND P0, PT, R7, UR5, PT ;  /* 0x0000000507007c0c */ /* 0x002fda000bf06070 */
[----:B------:R-:W-:Y:S05]  /*0070*/  @P0 EXIT ;  /* 0x000000000000094d */ /* 0x000fea0003800000 */
[----:B------:R-:W0:Y:S02]  /*0080*/  LDCU UR4, c[0x0][0x388] ;  /* 0x00007100ff0477ac */ /* 0x000e240008000800 */
[----:B0-----:R-:W-:-:S04]  /*0090*/  LOP3.LUT R0, R7, UR4, RZ, 0x3c, !PT ;  /* 0x0000000407007c12 */ /* 0x001fc8000f8e3cff */
[----:B------:R-:W-:-:S13]  /*00a0*/  ISETP.GT.U32.AND P0, PT, R0, R7, PT ;  /* 0x000000070000720c */ /* 0x000fda0003f04070 */
[----:B------:R-:W-:Y:S05]  /*00b0*/  @!P0 EXIT ;  /* 0x000000000000894d */ /* 0x000fea0003800000 */
[----:B------:R-:W0:Y:S01]  /*00c0*/  LDC.64 R4, c[0x0][0x390] ;  /* 0x0000e400ff047b82 */ /* 0x000e220000000a00 */
[----:B------:R-:W1:Y:S01]  /*00d0*/  LDCU.64 UR4, c[0x0][0x358] ;  /* 0x00006b00ff0477ac */ /* 0x000e620008000a00 */
[----:B------:R-:W2:Y:S06]  /*00e0*/  LDCU UR6, c[0x0][0x384] ;  /* 0x00007080ff0677ac */ /* 0x000eac0008000800 */
[----:B------:R-:W3:Y:S01]  /*00f0*/  LDC R6, c[0x0][0x38c] ;  /* 0x0000e300ff067b82 */ /* 0x000ee20000000800 */
[----:B0-----:R-:W-:-:S04]  /*0100*/  IMAD.WIDE.U32 R2, R7, 0x4, R4 ;  /* 0x0000000407027825 */ /* 0x001fc800078e0004 */
[----:B------:R-:W-:Y:S01]  /*0110*/  IMAD.WIDE.U32 R4, R0, 0x4, R4 ;  /* 0x0000000400047825 */ /* 0x000fe200078e0004 */
[----:B-1----:R-:W4:Y:S04]  /*0120*/  LDG.E R9, desc[UR4][R2.64] ;  /* 0x0000000402097981 */ /* 0x002f28000c1e1900 */
[----:B------:R-:W4:Y:S01]  /*0130*/  LDG.E R0, desc[UR4][R4.64] ;  /* 0x0000000404007981 */ /* 0x000f22000c1e1900 */
[----:B--2---:R-:W-:-:S04]  /*0140*/  LOP3.LUT P0, RZ, R7, UR6, RZ, 0xc0, !PT ;  /* 0x0000000607ff7c12 */ /* 0x004fc8000f80c0ff */
[----:B---3--:R-:W-:-:S04]  /*0150*/  ISETP.EQ.XOR P0, PT, R6, 0x1, !P0 ;  /* 0x000000010600780c */ /* 0x008fc80004702a70 */
[----:B----4-:R-:W-:-:S13]  /*0160*/  ISETP.GT.U32.XOR P0, PT, R9, R0, P0 ;  /* 0x000000000900720c */ /* 0x010fda0000704870 */
[----:B------:R-:W-:Y:S05]  /*0170*/  @!P0 EXIT ;  /* 0x000000000000894d */ /* 0x000fea0003800000 */
[----:B------:R-:W-:Y:S04]  /*0180*/  STG.E desc[UR4][R2.64], R0 ;  /* 0x0000000002007986 */ /* 0x000fe8000c101904 */
[----:B------:R-:W-:Y:S01]  /*0190*/  STG.E desc[UR4][R4.64], R9 ;  /* 0x0000000904007986 */ /* 0x000fe2000c101904 */
[----:B------:R-:W-:Y:S05]  /*01a0*/  EXIT ;  /* 0x000000000000794d */ /* 0x000fea0003800000 */
.L_x_0:
[----:B------:R-:W-:-:S00]  /*01b0*/  BRA `(.L_x_0) ;  /* 0xfffffffc00fc7947 */ /* 0x000fc0000383ffff */
[----:B------:R-:W-:-:S00]  /*01c0*/  NOP ;  /* 0x0000000000007918 */ /* 0x000fc00000000000 */
        /* <DEDUP_REMOVED lines=11> */
.L_x_2:


//--------------------- .text.execute_task        --------------------------
	.section	.text.execute_task,"ax",@progbits
	.align	128
        .global         execute_task
        .type           execute_task,@function
        .size           execute_task,(.L_x_3 - execute_task)
        .other          execute_task,@"STO_CUDA_ENTRY STV_DEFAULT"
execute_task:
.text.execute_task:
        /* <DEDUP_REMOVED lines=27> */
.L_x_1:
        /* <DEDUP_REMOVED lines=13> */
.L_x_3:


//--------------------- .nv.shared.reserved.0     --------------------------
	.section	.nv.shared.reserved.0,"aw",@nobits
	.weak		__nv_reservedSMEM_offset_0_alias
	.size		__nv_reservedSMEM_offset_0_alias, 0, 64
	.other		__nv_reservedSMEM_offset_0_alias,@"STO_CUDA_RESERVED_SHARED STV_DEFAULT"
__nv_reservedSMEM_offset_0_alias:
	.zero		0
	.zero		64


//--------------------- .nv.constant0.bitonic_sort_stage --------------------------
	.section	.nv.constant0.bitonic_sort_stage,"a",@progbits
	.sectionflags	@""
	.align	4
.nv.constant0.bitonic_sort_stage:
	.zero		920


//--------------------- .nv.constant0.execute_task --------------------------
	.section	.nv.constant0.execute_task,"a",@progbits
	.sectionflags	@""
	.align	4
.nv.constant0.execute_task:
	.zero		920


//--------------------- SYMBOLS --------------------------

	.type		.nv.reservedSmem.offset0,@object
	.size		.nv.reservedSmem.offset0,0x4
